//
// Generated by NVIDIA NVVM Compiler
//
// Compiler Build ID: CL-36424714
// Cuda compilation tools, release 13.0, V13.0.88
// Based on NVVM 20.0.0
//

.version 9.0
.target sm_100
.address_size 64

	// .globl	_Z9block_sumPKdPdm
// _ZZ9block_sumPKdPdmE5sdata has been demoted

.visible .entry _Z9block_sumPKdPdm(
	.param .u64 .ptr .align 1 _Z9block_sumPKdPdm_param_0,
	.param .u64 .ptr .align 1 _Z9block_sumPKdPdm_param_1,
	.param .u64 _Z9block_sumPKdPdm_param_2
)
{
	.reg .pred 	%p<5>;
	.reg .b32 	%r<13>;
	.reg .b64 	%rd<11>;
	.reg .b64 	%fd<9>;
	// demoted variable
	.shared .align 8 .b8 _ZZ9block_sumPKdPdmE5sdata[512];
	ld.param.u64 	%rd2, [_Z9block_sumPKdPdm_param_0];
	ld.param.u64 	%rd3, [_Z9block_sumPKdPdm_param_1];
	ld.param.u64 	%rd4, [_Z9block_sumPKdPdm_param_2];
	mov.u32 	%r12, %ntid.x;
	mov.u32 	%r2, %ctaid.x;
	mov.u32 	%r3, %tid.x;
	mad.lo.s32 	%r7, %r12, %r2, %r3;
	cvt.s64.s32 	%rd1, %r7;
	setp.le.u64 	%p1, %rd4, %rd1;
	@%p1 bra 	$L__BB0_5;
	cvta.to.global.u64 	%rd5, %rd2;
	shl.b64 	%rd6, %rd1, 3;
	add.s64 	%rd7, %rd5, %rd6;
	ld.global.f64 	%fd8, [%rd7];
	shl.b32 	%r8, %r3, 3;
	mov.u32 	%r9, _ZZ9block_sumPKdPdmE5sdata;
	add.s32 	%r4, %r9, %r8;
	st.shared.f64 	[%r4], %fd8;
	setp.lt.u32 	%p2, %r12, 2;
	@%p2 bra 	$L__BB0_5;
$L__BB0_2:
	shr.u32 	%r6, %r12, 1;
	setp.ge.u32 	%p3, %r3, %r6;
	@%p3 bra 	$L__BB0_4;
	shl.b32 	%r10, %r6, 3;
	add.s32 	%r11, %r4, %r10;
	ld.shared.f64 	%fd5, [%r11];
	add.f64 	%fd8, %fd5, %fd8;
	st.shared.f64 	[%r4], %fd8;
$L__BB0_4:
	setp.gt.u32 	%p4, %r12, 3;
	mov.u32 	%r12, %r6;
	@%p4 bra 	$L__BB0_2;
$L__BB0_5:
	cvta.to.global.u64 	%rd8, %rd3;
	bar.sync 	0;
	ld.shared.f64 	%fd6, [_ZZ9block_sumPKdPdmE5sdata];
	mul.wide.u32 	%rd9, %r2, 8;
	add.s64 	%rd10, %rd8, %rd9;
	st.global.f64 	[%rd10], %fd6;
	ret;

}


// ===== COMPILED SASS (sm_100) =====

	.target	sm_100

	.elftype	@"ET_EXEC"


//--------------------- .note.nv.tkinfo           --------------------------
	.section	.note.nv.tkinfo,"",@"SHT_NOTE"
	.sectionflags	@"SHF_NOTE_NV_TKINFO"
	.tkinfo
        /*0018*/ 	.word	0x00000002
        /*0030*/ 	.string	""
        /*0030*/ 	.string	"ptxas"
        /*0030*/ 	.string	"Cuda compilation tools, release 13.0, V13.0.88"
        /*0030*/ 	.string	"Build cuda_13.0.r13.0/compiler.36424714_0"
        /*0030*/ 	.string	"-arch sm_100 -m 64 "



//--------------------- .note.nv.cuinfo           --------------------------
	.section	.note.nv.cuinfo,"",@"SHT_NOTE"
	.sectionflags	@"SHF_NOTE_NV_CUINFO"
        /*0018*/ 	.short	0x0002
        /*001a*/ 	.short	0x0064
        /*001c*/ 	.short	0x0082
	.zero		2


//--------------------- .nv.info                  --------------------------
	.section	.nv.info,"",@"SHT_CUDA_INFO"
	.align	4


	//----- nvinfo : EIATTR_REGCOUNT
	.align		4
        /*0000*/ 	.byte	0x04, 0x2f
        /*0002*/ 	.short	(.L_1 - .L_0)
	.align		4
.L_0:
        /*0004*/ 	.word	index@(_Z9block_sumPKdPdm)
        /*0008*/ 	.word	0x0000000c


	//----- nvinfo : EIATTR_FRAME_SIZE
	.align		4
.L_1:
        /*000c*/ 	.byte	0x04, 0x11
        /*000e*/ 	.short	(.L_3 - .L_2)
	.align		4
.L_2:
        /*0010*/ 	.word	index@(_Z9block_sumPKdPdm)
        /*0014*/ 	.word	0x00000000


	//----- nvinfo : EIATTR_MIN_STACK_SIZE
	.align		4
.L_3:
        /*0018*/ 	.byte	0x04, 0x12
        /*001a*/ 	.short	(.L_5 - .L_4)
	.align		4
.L_4:
        /*001c*/ 	.word	index@(_Z9block_sumPKdPdm)
        /*0020*/ 	.word	0x00000000
.L_5:


//--------------------- .nv.compat                --------------------------
	.section	.nv.compat,"",@"SHT_CUDA_COMPAT_INFO"
	.align	4
        /*0000*/ 	.byte	0x02, 0x09, 0x00, 0x00, 0x02, 0x02, 0x01, 0x00, 0x02, 0x05, 0x05, 0x00, 0x03, 0x07, 0x01, 0x01
        /*0010*/ 	.byte	0x02, 0x03, 0x00, 0x00, 0x02, 0x06, 0x01, 0x00, 0x04, 0x0b, 0x08, 0x00, 0x01, 0x00, 0x00, 0x00
        /*0020*/ 	.byte	0x00, 0x00, 0x00, 0x00


//--------------------- .nv.info._Z9block_sumPKdPdm --------------------------
	.section	.nv.info._Z9block_sumPKdPdm,"",@"SHT_CUDA_INFO"
	.sectionflags	@""
	.align	4


	//----- nvinfo : EIATTR_CUDA_API_VERSION
	.align		4
        /*0000*/ 	.byte	0x04, 0x37
        /*0002*/ 	.short	(.L_7 - .L_6)
.L_6:
        /*0004*/ 	.word	0x00000082


	//----- nvinfo : EIATTR_KPARAM_INFO
	.align		4
.L_7:
        /*0008*/ 	.byte	0x04, 0x17
        /*000a*/ 	.short	(.L_9 - .L_8)
.L_8:
        /*000c*/ 	.word	0x00000000
        /*0010*/ 	.short	0x0002
        /*0012*/ 	.short	0x0010
        /*0014*/ 	.byte	0x00, 0xf0, 0x21, 0x00


	//----- nvinfo : EIATTR_KPARAM_INFO
	.align		4
.L_9:
        /*0018*/ 	.byte	0x04, 0x17
        /*001a*/ 	.short	(.L_11 - .L_10)
.L_10:
        /*001c*/ 	.word	0x00000000
        /*0020*/ 	.short	0x0001
        /*0022*/ 	.short	0x0008
        /*0024*/ 	.byte	0x00, 0xf5, 0x21, 0x00


	//----- nvinfo : EIATTR_KPARAM_INFO
	.align		4
.L_11:
        /*0028*/ 	.byte	0x04, 0x17
        /*002a*/ 	.short	(.L_13 - .L_12)
.L_12:
        /*002c*/ 	.word	0x00000000
        /*0030*/ 	.short	0x0000
        /*0032*/ 	.short	0x0000
        /*0034*/ 	.byte	0x00, 0xf5, 0x21, 0x00


	//----- nvinfo : EIATTR_SPARSE_MMA_MASK
	.align		4
.L_13:
        /*0038*/ 	.byte	0x03, 0x50
        /*003a*/ 	.short	0x0000


	//----- nvinfo : EIATTR_MAXREG_COUNT
	.align		4
        /*003c*/ 	.byte	0x03, 0x1b
        /*003e*/ 	.short	0x00ff


	//----- nvinfo : EIATTR_NUM_BARRIERS
	.align		4
        /*0040*/ 	.byte	0x02, 0x4c
        /*0042*/ 	.byte	0x01
	.zero		1


	//----- nvinfo : EIATTR_MERCURY_ISA_VERSION
	.align		4
        /*0044*/ 	.byte	0x03, 0x5f
        /*0046*/ 	.short	0x0101


	//----- nvinfo : EIATTR_VRC_CTA_INIT_COUNT
	.align		4
        /*0048*/ 	.byte	0x02, 0x4a
	.zero		1
	.zero		1


	//----- nvinfo : EIATTR_EXIT_INSTR_OFFSETS
	.align		4
        /*004c*/ 	.byte	0x04, 0x1c
        /*004e*/ 	.short	(.L_15 - .L_14)


	//   ....[0]....
.L_14:
        /*0050*/ 	.word	0x000002a0


	//----- nvinfo : EIATTR_CRS_STACK_SIZE
	.align		4
.L_15:
        /*0054*/ 	.byte	0x04, 0x1e
        /*0056*/ 	.short	(.L_17 - .L_16)
.L_16:
        /*0058*/ 	.word	0x00000000


	//----- nvinfo : EIATTR_CBANK_PARAM_SIZE
	.align		4
.L_17:
        /*005c*/ 	.byte	0x03, 0x19
        /*005e*/ 	.short	0x0018


	//----- nvinfo : EIATTR_PARAM_CBANK
	.align		4
        /*0060*/ 	.byte	0x04, 0x0a
        /*0062*/ 	.short	(.L_19 - .L_18)
	.align		4
.L_18:
        /*0064*/ 	.word	index@(.nv.constant0._Z9block_sumPKdPdm)
        /*0068*/ 	.short	0x0380
        /*006a*/ 	.short	0x0018


	//----- nvinfo : EIATTR_SW_WAR
	.align		4
.L_19:
        /*006c*/ 	.byte	0x04, 0x36
        /*006e*/ 	.short	(.L_21 - .L_20)
.L_20:
        /*0070*/ 	.word	0x00000008
.L_21:


//--------------------- .nv.callgraph             --------------------------
	.section	.nv.callgraph,"",@"SHT_CUDA_CALLGRAPH"
	.align	4
	.sectionentsize	8
	.align		4
        /*0000*/ 	.word	0x00000000
	.align		4
        /*0004*/ 	.word	0xffffffff
	.align		4
        /*0008*/ 	.word	0x00000000
	.align		4
        /*000c*/ 	.word	0xfffffffe
	.align		4
        /*0010*/ 	.word	0x00000000
	.align		4
        /*0014*/ 	.word	0xfffffffd
	.align		4
        /*0018*/ 	.word	0x00000000
	.align		4
        /*001c*/ 	.word	0xfffffffc


//--------------------- .text._Z9block_sumPKdPdm  --------------------------
	.section	.text._Z9block_sumPKdPdm,"ax",@progbits
	.align	128
        .global         _Z9block_sumPKdPdm
        .type           _Z9block_sumPKdPdm,@function
        .size           _Z9block_sumPKdPdm,(.L_x_4 - _Z9block_sumPKdPdm)
        .other          _Z9block_sumPKdPdm,@"STO_CUDA_ENTRY STV_DEFAULT"
_Z9block_sumPKdPdm:
.text._Z9block_sumPKdPdm:
[----:B------:R-:W-:Y:S01]  /*0000*/  LDC R1, c[0x0][0x37c] ;  /* 0x0000df00ff017b82 */ /* 0x000fe20000000800 */
[----:B------:R-:W0:Y:S01]  /*0010*/  S2R R9, SR_CTAID.X ;  /* 0x0000000000097919 */ /* 0x000e220000002500 */
[----:B------:R-:W0:Y:S01]  /*0020*/  LDCU UR8, c[0x0][0x360] ;  /* 0x00006c00ff0877ac */ /* 0x000e220008000800 */
[----:B------:R-:W-:Y:S01]  /*0030*/  BSSY.RECONVERGENT B0, `(.L_x_0) ;  /* 0x000001e000007945 */ /* 0x000fe20003800200 */
[----:B------:R-:W0:Y:S01]  /*0040*/  S2R R6, SR_TID.X ;  /* 0x0000000000067919 */ /* 0x000e220000002100 */
[----:B------:R-:W1:Y:S01]  /*0050*/  LDCU.64 UR4, c[0x0][0x390] ;  /* 0x00007200ff0477ac */ /* 0x000e620008000a00 */
[----:B------:R-:W2:Y:S01]  /*0060*/  LDCU.64 UR6, c[0x0][0x358] ;  /* 0x00006b00ff0677ac */ /* 0x000ea20008000a00 */
[----:B0-----:R-:W-:-:S05]  /*0070*/  IMAD R0, R9, UR8, R6 ;  /* 0x0000000809007c24 */ /* 0x001fca000f8e0206 */
[----:B-1----:R-:W-:Y:S02]  /*0080*/  ISETP.GE.U32.AND P0, PT, R0, UR4, PT ;  /* 0x0000000400007c0c */ /* 0x002fe4000bf06070 */
[----:B------:R-:W-:-:S04]  /*0090*/  SHF.R.S32.HI R3, RZ, 0x1f, R0 ;  /* 0x0000001fff037819 */ /* 0x000fc80000011400 */
[----:B------:R-:W-:-:S13]  /*00a0*/  ISETP.GE.U32.AND.EX P0, PT, R3, UR5, PT, P0 ;  /* 0x0000000503007c0c */ /* 0x000fda000bf06100 */
[----:B--2---:R-:W-:Y:S05]  /*00b0*/  @P0 BRA `(.L_x_1) ;  /* 0x0000000000540947 */ /* 0x004fea0003800000 */
[----:B------:R-:W0:Y:S02]  /*00c0*/  LDCU.64 UR4, c[0x0][0x380] ;  /* 0x00007000ff0477ac */ /* 0x000e240008000a00 */
[----:B0-----:R-:W-:-:S04]  /*00d0*/  LEA R2, P0, R0, UR4, 0x3 ;  /* 0x0000000400027c11 */ /* 0x001fc8000f8018ff */
[----:B------:R-:W-:-:S06]  /*00e0*/  LEA.HI.X R3, R0, UR5, R3, 0x3, P0 ;  /* 0x0000000500037c11 */ /* 0x000fcc00080f1c03 */
[----:B------:R-:W2:Y:S01]  /*00f0*/  LDG.E.64 R2, desc[UR6][R2.64] ;  /* 0x0000000602027981 */ /* 0x000ea2000c1e1b00 */
[----:B------:R-:W0:Y:S01]  /*0100*/  S2UR UR5, SR_CgaCtaId ;  /* 0x00000000000579c3 */ /* 0x000e220000008800 */
[----:B------:R-:W-:Y:S01]  /*0110*/  UMOV UR4, 0x400 ;  /* 0x0000040000047882 */ /* 0x000fe20000000000 */
[----:B------:R-:W-:-:S05]  /*0120*/  IMAD.U32 R0, RZ, RZ, UR8 ;  /* 0x00000008ff007e24 */ /* 0x000fca000f8e00ff */
[----:B------:R-:W-:Y:S01]  /*0130*/  ISETP.GE.U32.AND P0, PT, R0, 0x2, PT ;  /* 0x000000020000780c */ /* 0x000fe20003f06070 */
[----:B0-----:R-:W-:-:S06]  /*0140*/  ULEA UR4, UR5, UR4, 0x18 ;  /* 0x0000000405047291 */ /* 0x001fcc000f8ec0ff */
[----:B------:R-:W-:-:S05]  /*0150*/  LEA R7, R6, UR4, 0x3 ;  /* 0x0000000406077c11 */ /* 0x000fca000f8e18ff */
[----:B--2---:R0:W-:Y:S01]  /*0160*/  STS.64 [R7], R2 ;  /* 0x0000000207007388 */ /* 0x0041e20000000a00 */
[----:B------:R-:W-:Y:S05]  /*0170*/  @!P0 BRA `(.L_x_1) ;  /* 0x0000000000248947 */ /* 0x000fea0003800000 */
.L_x_2:
[----:B------:R-:W-:-:S04]  /*0180*/  SHF.R.U32.HI R8, RZ, 0x1, R0 ;  /* 0x00000001ff087819 */ /* 0x000fc80000011600 */
[----:B------:R-:W-:-:S13]  /*0190*/  ISETP.GE.U32.AND P0, PT, R6, R8, PT ;  /* 0x000000080600720c */ /* 0x000fda0003f06070 */
[----:B------:R-:W-:-:S06]  /*01a0*/  @!P0 IMAD R4, R8, 0x8, R7 ;  /* 0x0000000808048824 */ /* 0x000fcc00078e0207 */
[----:B------:R-:W0:Y:S02]  /*01b0*/  @!P0 LDS.64 R4, [R4] ;  /* 0x0000000004048984 */ /* 0x000e240000000a00 */
[----:B0-----:R-:W-:-:S07]  /*01c0*/  @!P0 DADD R2, R2, R4 ;  /* 0x0000000002028229 */ /* 0x001fce0000000004 */
[----:B------:R1:W-:Y:S01]  /*01d0*/  @!P0 STS.64 [R7], R2 ;  /* 0x0000000207008388 */ /* 0x0003e20000000a00 */
[----:B------:R-:W-:Y:S01]  /*01e0*/  ISETP.GT.U32.AND P0, PT, R0, 0x3, PT ;  /* 0x000000030000780c */ /* 0x000fe20003f04070 */
[----:B------:R-:W-:-:S12]  /*01f0*/  IMAD.MOV.U32 R0, RZ, RZ, R8 ;  /* 0x000000ffff007224 */ /* 0x000fd800078e0008 */
[----:B-1----:R-:W-:Y:S05]  /*0200*/  @P0 BRA `(.L_x_2) ;  /* 0xfffffffc00dc0947 */ /* 0x002fea000383ffff */
.L_x_1:
[----:B------:R-:W-:Y:S05]  /*0210*/  BSYNC.RECONVERGENT B0 ;  /* 0x0000000000007941 */ /* 0x000fea0003800200 */
.L_x_0:
[----:B------:R-:W1:Y:S08]  /*0220*/  S2UR UR5, SR_CgaCtaId ;  /* 0x00000000000579c3 */ /* 0x000e700000008800 */
[----:B------:R-:W-:Y:S06]  /*0230*/  BAR.SYNC.DEFER_BLOCKING 0x0 ;  /* 0x0000000000007b1d */ /* 0x000fec0000010000 */
[----:B------:R-:W-:-:S02]  /*0240*/  UMOV UR4, 0x400 ;  /* 0x0000040000047882 */ /* 0x000fc40000000000 */
[----:B------:R-:W2:Y:S01]  /*0250*/  LDC.64 R4, c[0x0][0x388] ;  /* 0x0000e200ff047b82 */ /* 0x000ea20000000a00 */
[----:B-1----:R-:W-:Y:S01]  /*0260*/  ULEA UR4, UR5, UR4, 0x18 ;  /* 0x0000000405047291 */ /* 0x002fe2000f8ec0ff */
[----:B--2---:R-:W-:-:S08]  /*0270*/  IMAD.WIDE.U32 R4, R9, 0x8, R4 ;  /* 0x0000000809047825 */ /* 0x004fd000078e0004 */
[----:B0-----:R-:W0:Y:S04]  /*0280*/  LDS.64 R2, [UR4] ;  /* 0x00000004ff027984 */ /* 0x001e280008000a00 */
[----:B0-----:R-:W-:Y:S01]  /*0290*/  STG.E.64 desc[UR6][R4.64], R2 ;  /* 0x0000000204007986 */ /* 0x001fe2000c101b06 */
[----:B------:R-:W-:Y:S05]  /*02a0*/  EXIT ;  /* 0x000000000000794d */ /* 0x000fea0003800000 */
.L_x_3:
[----:B------:R-:W-:-:S00]  /*02b0*/  BRA `(.L_x_3) ;  /* 0xfffffffc00fc7947 */ /* 0x000fc0000383ffff */
[----:B------:R-:W-:-:S00]  /*02c0*/  NOP ;  /* 0x0000000000007918 */ /* 0x000fc00000000000 */
        /* <DEDUP_REMOVED lines=11> */
.L_x_4:


//--------------------- .nv.shared._Z9block_sumPKdPdm --------------------------
	.section	.nv.shared._Z9block_sumPKdPdm,"aw",@nobits
	.sectionflags	@""
	.align	8
.nv.shared._Z9block_sumPKdPdm:
	.zero		1536


//--------------------- .nv.shared.reserved.0     --------------------------
	.section	.nv.shared.reserved.0,"aw",@nobits
	.weak		__nv_reservedSMEM_offset_0_alias
	.size		__nv_reservedSMEM_offset_0_alias, 0, 64
	.other		__nv_reservedSMEM_offset_0_alias,@"STO_CUDA_RESERVED_SHARED STV_DEFAULT"
__nv_reservedSMEM_offset_0_alias:
	.zero		0
	.zero		64


//--------------------- .nv.constant0._Z9block_sumPKdPdm --------------------------
	.section	.nv.constant0._Z9block_sumPKdPdm,"a",@progbits
	.sectionflags	@""
	.align	4
.nv.constant0._Z9block_sumPKdPdm:
	.zero		920


//--------------------- SYMBOLS --------------------------

	.type		.nv.reservedSmem.offset0,@object
	.size		.nv.reservedSmem.offset0,0x4
	.type		.nv.reservedSmem.cap,@object
	.size		.nv.reservedSmem.cap,0x4
